//
// Generated by NVIDIA NVVM Compiler
//
// Compiler Build ID: CL-36424714
// Cuda compilation tools, release 13.0, V13.0.88
// Based on NVVM 20.0.0
//

.version 9.0
.target sm_100
.address_size 64

	// .globl	_Z20matrixMulTiledKernelPfS_S_ii
.extern .shared .align 16 .b8 sharedMem[];

.visible .entry _Z20matrixMulTiledKernelPfS_S_ii(
	.param .u64 .ptr .align 1 _Z20matrixMulTiledKernelPfS_S_ii_param_0,
	.param .u64 .ptr .align 1 _Z20matrixMulTiledKernelPfS_S_ii_param_1,
	.param .u64 .ptr .align 1 _Z20matrixMulTiledKernelPfS_S_ii_param_2,
	.param .u32 _Z20matrixMulTiledKernelPfS_S_ii_param_3,
	.param .u32 _Z20matrixMulTiledKernelPfS_S_ii_param_4
)
{
	.reg .pred 	%p<11>;
	.reg .b32 	%r<95>;
	.reg .b32 	%f<73>;
	.reg .b64 	%rd<14>;

	ld.param.u64 	%rd3, [_Z20matrixMulTiledKernelPfS_S_ii_param_0];
	ld.param.u64 	%rd4, [_Z20matrixMulTiledKernelPfS_S_ii_param_1];
	ld.param.u32 	%r31, [_Z20matrixMulTiledKernelPfS_S_ii_param_3];
	ld.param.u32 	%r32, [_Z20matrixMulTiledKernelPfS_S_ii_param_4];
	mov.u32 	%r1, %tid.x;
	mov.u32 	%r2, %tid.y;
	mov.u32 	%r33, %ctaid.x;
	mov.u32 	%r34, %ctaid.y;
	mad.lo.s32 	%r3, %r32, %r34, %r2;
	mad.lo.s32 	%r4, %r32, %r33, %r1;
	div.s32 	%r5, %r31, %r32;
	setp.lt.s32 	%p1, %r5, 1;
	mov.f32 	%f71, 0f00000000;
	@%p1 bra 	$L__BB0_15;
	mul.lo.s32 	%r36, %r32, %r32;
	shl.b32 	%r37, %r36, 2;
	mov.u32 	%r38, sharedMem;
	add.s32 	%r6, %r38, %r37;
	mad.lo.s32 	%r7, %r3, %r31, %r1;
	mul.lo.s32 	%r8, %r32, %r2;
	and.b32  	%r9, %r32, 7;
	and.b32  	%r10, %r32, 3;
	and.b32  	%r11, %r32, 2147483640;
	and.b32  	%r12, %r32, 1;
	neg.s32 	%r13, %r11;
	shl.b32 	%r39, %r1, 2;
	add.s32 	%r40, %r37, %r39;
	add.s32 	%r14, %r38, %r40;
	shl.b32 	%r15, %r32, 5;
	shl.b32 	%r16, %r32, 2;
	cvta.to.global.u64 	%rd1, %rd3;
	cvta.to.global.u64 	%rd2, %rd4;
	mov.f32 	%f71, 0f00000000;
	mov.b32 	%r88, 0;
$L__BB0_2:
	setp.lt.s32 	%p2, %r32, 1;
	mul.lo.s32 	%r41, %r88, %r32;
	add.s32 	%r42, %r7, %r41;
	mul.wide.s32 	%rd6, %r42, 4;
	add.s64 	%rd7, %rd1, %rd6;
	ld.global.f32 	%f17, [%rd7];
	add.s32 	%r43, %r8, %r1;
	shl.b32 	%r44, %r43, 2;
	add.s32 	%r46, %r38, %r44;
	st.shared.f32 	[%r46], %f17;
	add.s32 	%r47, %r41, %r2;
	mad.lo.s32 	%r48, %r47, %r31, %r4;
	mul.wide.s32 	%rd8, %r48, 4;
	add.s64 	%rd9, %rd2, %rd8;
	ld.global.f32 	%f18, [%rd9];
	add.s32 	%r49, %r6, %r44;
	st.shared.f32 	[%r49], %f18;
	bar.sync 	0;
	@%p2 bra 	$L__BB0_14;
	setp.lt.u32 	%p3, %r32, 8;
	mov.b32 	%r93, 0;
	@%p3 bra 	$L__BB0_6;
	shl.b32 	%r51, %r8, 2;
	add.s32 	%r53, %r51, %r38;
	add.s32 	%r89, %r53, 16;
	mov.u32 	%r90, %r14;
	mov.u32 	%r91, %r13;
$L__BB0_5:
	.pragma "nounroll";
	ld.shared.f32 	%f20, [%r89+-16];
	ld.shared.f32 	%f21, [%r90];
	fma.rn.f32 	%f22, %f20, %f21, %f71;
	ld.shared.f32 	%f23, [%r89+-12];
	add.s32 	%r54, %r90, %r16;
	ld.shared.f32 	%f24, [%r54];
	fma.rn.f32 	%f25, %f23, %f24, %f22;
	ld.shared.f32 	%f26, [%r89+-8];
	add.s32 	%r55, %r54, %r16;
	ld.shared.f32 	%f27, [%r55];
	fma.rn.f32 	%f28, %f26, %f27, %f25;
	ld.shared.f32 	%f29, [%r89+-4];
	add.s32 	%r56, %r55, %r16;
	ld.shared.f32 	%f30, [%r56];
	fma.rn.f32 	%f31, %f29, %f30, %f28;
	ld.shared.f32 	%f32, [%r89];
	add.s32 	%r57, %r56, %r16;
	ld.shared.f32 	%f33, [%r57];
	fma.rn.f32 	%f34, %f32, %f33, %f31;
	ld.shared.f32 	%f35, [%r89+4];
	add.s32 	%r58, %r57, %r16;
	ld.shared.f32 	%f36, [%r58];
	fma.rn.f32 	%f37, %f35, %f36, %f34;
	ld.shared.f32 	%f38, [%r89+8];
	add.s32 	%r59, %r58, %r16;
	ld.shared.f32 	%f39, [%r59];
	fma.rn.f32 	%f40, %f38, %f39, %f37;
	ld.shared.f32 	%f41, [%r89+12];
	add.s32 	%r60, %r59, %r16;
	ld.shared.f32 	%f42, [%r60];
	fma.rn.f32 	%f71, %f41, %f42, %f40;
	add.s32 	%r91, %r91, 8;
	add.s32 	%r90, %r90, %r15;
	add.s32 	%r89, %r89, 32;
	setp.ne.s32 	%p4, %r91, 0;
	mov.u32 	%r93, %r11;
	@%p4 bra 	$L__BB0_5;
$L__BB0_6:
	setp.eq.s32 	%p5, %r9, 0;
	@%p5 bra 	$L__BB0_14;
	add.s32 	%r61, %r9, -1;
	setp.lt.u32 	%p6, %r61, 3;
	@%p6 bra 	$L__BB0_9;
	add.s32 	%r62, %r93, %r8;
	shl.b32 	%r63, %r62, 2;
	add.s32 	%r65, %r38, %r63;
	ld.shared.f32 	%f44, [%r65];
	mad.lo.s32 	%r66, %r93, %r32, %r1;
	shl.b32 	%r67, %r66, 2;
	add.s32 	%r68, %r6, %r67;
	ld.shared.f32 	%f45, [%r68];
	fma.rn.f32 	%f46, %f44, %f45, %f71;
	ld.shared.f32 	%f47, [%r65+4];
	add.s32 	%r69, %r68, %r16;
	ld.shared.f32 	%f48, [%r69];
	fma.rn.f32 	%f49, %f47, %f48, %f46;
	ld.shared.f32 	%f50, [%r65+8];
	add.s32 	%r70, %r69, %r16;
	ld.shared.f32 	%f51, [%r70];
	fma.rn.f32 	%f52, %f50, %f51, %f49;
	ld.shared.f32 	%f53, [%r65+12];
	add.s32 	%r71, %r70, %r16;
	ld.shared.f32 	%f54, [%r71];
	fma.rn.f32 	%f71, %f53, %f54, %f52;
	add.s32 	%r93, %r93, 4;
$L__BB0_9:
	setp.eq.s32 	%p7, %r10, 0;
	@%p7 bra 	$L__BB0_14;
	setp.eq.s32 	%p8, %r10, 1;
	@%p8 bra 	$L__BB0_12;
	add.s32 	%r72, %r93, %r8;
	shl.b32 	%r73, %r72, 2;
	add.s32 	%r75, %r38, %r73;
	ld.shared.f32 	%f56, [%r75];
	mad.lo.s32 	%r76, %r93, %r32, %r1;
	shl.b32 	%r77, %r76, 2;
	add.s32 	%r78, %r6, %r77;
	ld.shared.f32 	%f57, [%r78];
	fma.rn.f32 	%f58, %f56, %f57, %f71;
	ld.shared.f32 	%f59, [%r75+4];
	add.s32 	%r79, %r78, %r16;
	ld.shared.f32 	%f60, [%r79];
	fma.rn.f32 	%f71, %f59, %f60, %f58;
	add.s32 	%r93, %r93, 2;
$L__BB0_12:
	setp.eq.s32 	%p9, %r12, 0;
	@%p9 bra 	$L__BB0_14;
	add.s32 	%r80, %r93, %r8;
	shl.b32 	%r81, %r80, 2;
	add.s32 	%r83, %r38, %r81;
	ld.shared.f32 	%f61, [%r83];
	mad.lo.s32 	%r84, %r93, %r32, %r1;
	shl.b32 	%r85, %r84, 2;
	add.s32 	%r86, %r6, %r85;
	ld.shared.f32 	%f62, [%r86];
	fma.rn.f32 	%f71, %f61, %f62, %f71;
$L__BB0_14:
	bar.sync 	0;
	add.s32 	%r88, %r88, 1;
	setp.ne.s32 	%p10, %r88, %r5;
	@%p10 bra 	$L__BB0_2;
$L__BB0_15:
	ld.param.u64 	%rd13, [_Z20matrixMulTiledKernelPfS_S_ii_param_2];
	cvta.to.global.u64 	%rd10, %rd13;
	mad.lo.s32 	%r87, %r3, %r31, %r4;
	mul.wide.s32 	%rd11, %r87, 4;
	add.s64 	%rd12, %rd10, %rd11;
	st.global.f32 	[%rd12], %f71;
	ret;

}


// ===== COMPILED SASS (sm_100) =====

	.target	sm_100

	.elftype	@"ET_EXEC"


//--------------------- .note.nv.tkinfo           --------------------------
	.section	.note.nv.tkinfo,"",@"SHT_NOTE"
	.sectionflags	@"SHF_NOTE_NV_TKINFO"
	.tkinfo
        /*0018*/ 	.word	0x00000002
        /*0030*/ 	.string	""
        /*0030*/ 	.string	"ptxas"
        /*0030*/ 	.string	"Cuda compilation tools, release 13.0, V13.0.88"
        /*0030*/ 	.string	"Build cuda_13.0.r13.0/compiler.36424714_0"
        /*0030*/ 	.string	"-arch sm_100 -m 64 "



//--------------------- .note.nv.cuinfo           --------------------------
	.section	.note.nv.cuinfo,"",@"SHT_NOTE"
	.sectionflags	@"SHF_NOTE_NV_CUINFO"
        /*0018*/ 	.short	0x0002
        /*001a*/ 	.short	0x0064
        /*001c*/ 	.short	0x0082
	.zero		2


//--------------------- .nv.info                  --------------------------
	.section	.nv.info,"",@"SHT_CUDA_INFO"
	.align	4


	//----- nvinfo : EIATTR_REGCOUNT
	.align		4
        /*0000*/ 	.byte	0x04, 0x2f
        /*0002*/ 	.short	(.L_1 - .L_0)
	.align		4
.L_0:
        /*0004*/ 	.word	index@(_Z20matrixMulTiledKernelPfS_S_ii)
        /*0008*/ 	.word	0x00000020


	//----- nvinfo : EIATTR_FRAME_SIZE
	.align		4
.L_1:
        /*000c*/ 	.byte	0x04, 0x11
        /*000e*/ 	.short	(.L_3 - .L_2)
	.align		4
.L_2:
        /*0010*/ 	.word	index@(_Z20matrixMulTiledKernelPfS_S_ii)
        /*0014*/ 	.word	0x00000000


	//----- nvinfo : EIATTR_MIN_STACK_SIZE
	.align		4
.L_3:
        /*0018*/ 	.byte	0x04, 0x12
        /*001a*/ 	.short	(.L_5 - .L_4)
	.align		4
.L_4:
        /*001c*/ 	.word	index@(_Z20matrixMulTiledKernelPfS_S_ii)
        /*0020*/ 	.word	0x00000000
.L_5:


//--------------------- .nv.compat                --------------------------
	.section	.nv.compat,"",@"SHT_CUDA_COMPAT_INFO"
	.align	4
        /*0000*/ 	.byte	0x02, 0x09, 0x00, 0x00, 0x02, 0x02, 0x01, 0x00, 0x02, 0x05, 0x05, 0x00, 0x03, 0x07, 0x01, 0x01
        /*0010*/ 	.byte	0x02, 0x03, 0x00, 0x00, 0x02, 0x06, 0x01, 0x00, 0x04, 0x0b, 0x08, 0x00, 0x09, 0x00, 0x00, 0x00
        /*0020*/ 	.byte	0x00, 0x00, 0x00, 0x00


//--------------------- .nv.info._Z20matrixMulTiledKernelPfS_S_ii --------------------------
	.section	.nv.info._Z20matrixMulTiledKernelPfS_S_ii,"",@"SHT_CUDA_INFO"
	.sectionflags	@""
	.align	4


	//----- nvinfo : EIATTR_CUDA_API_VERSION
	.align		4
        /*0000*/ 	.byte	0x04, 0x37
        /*0002*/ 	.short	(.L_7 - .L_6)
.L_6:
        /*0004*/ 	.word	0x00000082


	//----- nvinfo : EIATTR_KPARAM_INFO
	.align		4
.L_7:
        /*0008*/ 	.byte	0x04, 0x17
        /*000a*/ 	.short	(.L_9 - .L_8)
.L_8:
        /*000c*/ 	.word	0x00000000
        /*0010*/ 	.short	0x0004
        /*0012*/ 	.short	0x001c
        /*0014*/ 	.byte	0x00, 0xf0, 0x11, 0x00


	//----- nvinfo : EIATTR_KPARAM_INFO
	.align		4
.L_9:
        /*0018*/ 	.byte	0x04, 0x17
        /*001a*/ 	.short	(.L_11 - .L_10)
.L_10:
        /*001c*/ 	.word	0x00000000
        /*0020*/ 	.short	0x0003
        /*0022*/ 	.short	0x0018
        /*0024*/ 	.byte	0x00, 0xf0, 0x11, 0x00


	//----- nvinfo : EIATTR_KPARAM_INFO
	.align		4
.L_11:
        /*0028*/ 	.byte	0x04, 0x17
        /*002a*/ 	.short	(.L_13 - .L_12)
.L_12:
        /*002c*/ 	.word	0x00000000
        /*0030*/ 	.short	0x0002
        /*0032*/ 	.short	0x0010
        /*0034*/ 	.byte	0x00, 0xf5, 0x21, 0x00


	//----- nvinfo : EIATTR_KPARAM_INFO
	.align		4
.L_13:
        /*0038*/ 	.byte	0x04, 0x17
        /*003a*/ 	.short	(.L_15 - .L_14)
.L_14:
        /*003c*/ 	.word	0x00000000
        /*0040*/ 	.short	0x0001
        /*0042*/ 	.short	0x0008
        /*0044*/ 	.byte	0x00, 0xf5, 0x21, 0x00


	//----- nvinfo : EIATTR_KPARAM_INFO
	.align		4
.L_15:
        /*0048*/ 	.byte	0x04, 0x17
        /*004a*/ 	.short	(.L_17 - .L_16)
.L_16:
        /*004c*/ 	.word	0x00000000
        /*0050*/ 	.short	0x0000
        /*0052*/ 	.short	0x0000
        /*0054*/ 	.byte	0x00, 0xf5, 0x21, 0x00


	//----- nvinfo : EIATTR_SPARSE_MMA_MASK
	.align		4
.L_17:
        /*0058*/ 	.byte	0x03, 0x50
        /*005a*/ 	.short	0x0000


	//----- nvinfo : EIATTR_MAXREG_COUNT
	.align		4
        /*005c*/ 	.byte	0x03, 0x1b
        /*005e*/ 	.short	0x00ff


	//----- nvinfo : EIATTR_NUM_BARRIERS
	.align		4
        /*0060*/ 	.byte	0x02, 0x4c
        /*0062*/ 	.byte	0x01
	.zero		1


	//----- nvinfo : EIATTR_MERCURY_ISA_VERSION
	.align		4
        /*0064*/ 	.byte	0x03, 0x5f
        /*0066*/ 	.short	0x0101


	//----- nvinfo : EIATTR_VRC_CTA_INIT_COUNT
	.align		4
        /*0068*/ 	.byte	0x02, 0x4a
	.zero		1
	.zero		1


	//----- nvinfo : EIATTR_EXIT_INSTR_OFFSETS
	.align		4
        /*006c*/ 	.byte	0x04, 0x1c
        /*006e*/ 	.short	(.L_19 - .L_18)


	//   ....[0]....
.L_18:
        /*0070*/ 	.word	0x00000ab0


	//----- nvinfo : EIATTR_CBANK_PARAM_SIZE
	.align		4
.L_19:
        /*0074*/ 	.byte	0x03, 0x19
        /*0076*/ 	.short	0x0020


	//----- nvinfo : EIATTR_PARAM_CBANK
	.align		4
        /*0078*/ 	.byte	0x04, 0x0a
        /*007a*/ 	.short	(.L_21 - .L_20)
	.align		4
.L_20:
        /*007c*/ 	.word	index@(.nv.constant0._Z20matrixMulTiledKernelPfS_S_ii)
        /*0080*/ 	.short	0x0380
        /*0082*/ 	.short	0x0020


	//----- nvinfo : EIATTR_SW_WAR
	.align		4
.L_21:
        /*0084*/ 	.byte	0x04, 0x36
        /*0086*/ 	.short	(.L_23 - .L_22)
.L_22:
        /*0088*/ 	.word	0x00000008
.L_23:


//--------------------- .nv.callgraph             --------------------------
	.section	.nv.callgraph,"",@"SHT_CUDA_CALLGRAPH"
	.align	4
	.sectionentsize	8
	.align		4
        /*0000*/ 	.word	0x00000000
	.align		4
        /*0004*/ 	.word	0xffffffff
	.align		4
        /*0008*/ 	.word	0x00000000
	.align		4
        /*000c*/ 	.word	0xfffffffe
	.align		4
        /*0010*/ 	.word	0x00000000
	.align		4
        /*0014*/ 	.word	0xfffffffd
	.align		4
        /*0018*/ 	.word	0x00000000
	.align		4
        /*001c*/ 	.word	0xfffffffc


//--------------------- .text._Z20matrixMulTiledKernelPfS_S_ii --------------------------
	.section	.text._Z20matrixMulTiledKernelPfS_S_ii,"ax",@progbits
	.align	128
        .global         _Z20matrixMulTiledKernelPfS_S_ii
        .type           _Z20matrixMulTiledKernelPfS_S_ii,@function
        .size           _Z20matrixMulTiledKernelPfS_S_ii,(.L_x_8 - _Z20matrixMulTiledKernelPfS_S_ii)
        .other          _Z20matrixMulTiledKernelPfS_S_ii,@"STO_CUDA_ENTRY STV_DEFAULT"
_Z20matrixMulTiledKernelPfS_S_ii:
.text._Z20matrixMulTiledKernelPfS_S_ii:
[----:B------:R-:W-:Y:S08]  /*0000*/  LDC R1, c[0x0][0x37c] ;  /* 0x0000df00ff017b82 */ /* 0x000ff00000000800 */
[----:B------:R-:W0:Y:S01]  /*0010*/  LDC.64 R2, c[0x0][0x398] ;  /* 0x0000e600ff027b82 */ /* 0x000e220000000a00 */
[----:B------:R-:W1:Y:S01]  /*0020*/  S2R R8, SR_TID.X ;  /* 0x0000000000087919 */ /* 0x000e620000002100 */
[----:B------:R-:W2:Y:S01]  /*0030*/  LDCU.64 UR6, c[0x0][0x358] ;  /* 0x00006b00ff0677ac */ /* 0x000ea20008000a00 */
[----:B------:R-:W-:-:S05]  /*0040*/  MOV R19, RZ ;  /* 0x000000ff00137202 */ /* 0x000fca0000000f00 */
[----:B------:R-:W-:Y:S08]  /*0050*/  S2UR UR5, SR_CTAID.Y ;  /* 0x00000000000579c3 */ /* 0x000ff00000002600 */
[----:B------:R-:W1:Y:S01]  /*0060*/  S2UR UR4, SR_CTAID.X ;  /* 0x00000000000479c3 */ /* 0x000e620000002500 */
[----:B0-----:R-:W-:-:S04]  /*0070*/  IABS R7, R3 ;  /* 0x0000000300077213 */ /* 0x001fc80000000000 */
[----:B------:R-:W0:Y:S01]  /*0080*/  I2F.RP R0, R7 ;  /* 0x0000000700007306 */ /* 0x000e220000209400 */
[----:B-1----:R-:W-:-:S07]  /*0090*/  IMAD R13, R3, UR4, R8 ;  /* 0x00000004030d7c24 */ /* 0x002fce000f8e0208 */
[----:B0-----:R-:W0:Y:S02]  /*00a0*/  MUFU.RCP R0, R0 ;  /* 0x0000000000007308 */ /* 0x001e240000001000 */
[----:B0-----:R-:W-:-:S06]  /*00b0*/  IADD3 R4, PT, PT, R0, 0xffffffe, RZ ;  /* 0x0ffffffe00047810 */ /* 0x001fcc0007ffe0ff */
[----:B------:R0:W1:Y:S02]  /*00c0*/  F2I.FTZ.U32.TRUNC.NTZ R5, R4 ;  /* 0x0000000400057305 */ /* 0x000064000021f000 */
[----:B0-----:R-:W-:Y:S02]  /*00d0*/  HFMA2 R4, -RZ, RZ, 0, 0 ;  /* 0x00000000ff047431 */ /* 0x001fe400000001ff */
[----:B-1----:R-:W-:-:S04]  /*00e0*/  IMAD.MOV R6, RZ, RZ, -R5 ;  /* 0x000000ffff067224 */ /* 0x002fc800078e0a05 */
[----:B------:R-:W-:Y:S01]  /*00f0*/  IMAD R9, R6, R7, RZ ;  /* 0x0000000706097224 */ /* 0x000fe200078e02ff */
[----:B------:R-:W-:-:S03]  /*0100*/  IABS R6, R2 ;  /* 0x0000000200067213 */ /* 0x000fc60000000000 */
[----:B------:R-:W-:Y:S01]  /*0110*/  IMAD.HI.U32 R5, R5, R9, R4 ;  /* 0x0000000905057227 */ /* 0x000fe200078e0004 */
[----:B------:R-:W-:-:S04]  /*0120*/  LOP3.LUT R4, R2, R3, RZ, 0x3c, !PT ;  /* 0x0000000302047212 */ /* 0x000fc800078e3cff */
[----:B------:R-:W-:Y:S01]  /*0130*/  ISETP.GE.AND P1, PT, R4, RZ, PT ;  /* 0x000000ff0400720c */ /* 0x000fe20003f26270 */
[----:B------:R-:W-:-:S04]  /*0140*/  IMAD.HI.U32 R9, R5, R6, RZ ;  /* 0x0000000605097227 */ /* 0x000fc800078e00ff */
[----:B------:R-:W-:-:S04]  /*0150*/  IMAD.MOV R0, RZ, RZ, -R9 ;  /* 0x000000ffff007224 */ /* 0x000fc800078e0a09 */
[----:B------:R-:W-:-:S05]  /*0160*/  IMAD R0, R7, R0, R6 ;  /* 0x0000000007007224 */ /* 0x000fca00078e0206 */
[----:B------:R-:W-:-:S13]  /*0170*/  ISETP.GT.U32.AND P2, PT, R7, R0, PT ;  /* 0x000000000700720c */ /* 0x000fda0003f44070 */
[-C--:B------:R-:W-:Y:S01]  /*0180*/  @!P2 IADD3 R0, PT, PT, R0, -R7.reuse, RZ ;  /* 0x800000070000a210 */ /* 0x080fe20007ffe0ff */
[----:B------:R-:W-:Y:S01]  /*0190*/  @!P2 VIADD R9, R9, 0x1 ;  /* 0x000000010909a836 */ /* 0x000fe20000000000 */
[----:B------:R-:W-:Y:S02]  /*01a0*/  ISETP.NE.AND P2, PT, R3, RZ, PT ;  /* 0x000000ff0300720c */ /* 0x000fe40003f45270 */
[----:B------:R-:W-:Y:S02]  /*01b0*/  ISETP.GE.U32.AND P0, PT, R0, R7, PT ;  /* 0x000000070000720c */ /* 0x000fe40003f06070 */
[----:B------:R-:W0:Y:S11]  /*01c0*/  S2R R0, SR_TID.Y ;  /* 0x0000000000007919 */ /* 0x000e360000002200 */
[----:B------:R-:W-:-:S05]  /*01d0*/  @P0 IADD3 R9, PT, PT, R9, 0x1, RZ ;  /* 0x0000000109090810 */ /* 0x000fca0007ffe0ff */
[----:B------:R-:W-:Y:S01]  /*01e0*/  @!P1 IMAD.MOV R9, RZ, RZ, -R9 ;  /* 0x000000ffff099224 */ /* 0x000fe200078e0a09 */
[----:B------:R-:W-:-:S04]  /*01f0*/  @!P2 LOP3.LUT R9, RZ, R3, RZ, 0x33, !PT ;  /* 0x00000003ff09a212 */ /* 0x000fc800078e33ff */
[----:B------:R-:W-:Y:S01]  /*0200*/  ISETP.GE.AND P0, PT, R9, 0x1, PT ;  /* 0x000000010900780c */ /* 0x000fe20003f06270 */
[----:B0-----:R-:W-:-:S12]  /*0210*/  IMAD R11, R3, UR5, R0 ;  /* 0x00000005030b7c24 */ /* 0x001fd8000f8e0200 */
[----:B--2---:R-:W-:Y:S05]  /*0220*/  @!P0 BRA `(.L_x_0) ;  /* 0x0000000800108947 */ /* 0x004fea0003800000 */
[----:B------:R-:W0:Y:S01]  /*0230*/  S2UR UR5, SR_CgaCtaId ;  /* 0x00000000000579c3 */ /* 0x000e220000008800 */
[CC--:B------:R-:W-:Y:S01]  /*0240*/  IMAD R4, R3.reuse, R3.reuse, RZ ;  /* 0x0000000303047224 */ /* 0x0c0fe200078e02ff */
[----:B------:R-:W-:Y:S01]  /*0250*/  UMOV UR4, 0x400 ;  /* 0x0000040000047882 */ /* 0x000fe20000000000 */
[----:B------:R-:W-:Y:S01]  /*0260*/  LOP3.LUT R12, R3, 0x7ffffff8, RZ, 0xc0, !PT ;  /* 0x7ffffff8030c7812 */ /* 0x000fe200078ec0ff */
[----:B------:R-:W-:Y:S01]  /*0270*/  IMAD R10, R11, R2, R8 ;  /* 0x000000020b0a7224 */ /* 0x000fe200078e0208 */
[C---:B------:R-:W-:Y:S01]  /*0280*/  LOP3.LUT R20, R3.reuse, 0x7, RZ, 0xc0, !PT ;  /* 0x0000000703147812 */ /* 0x040fe200078ec0ff */
[----:B------:R-:W-:Y:S01]  /*0290*/  IMAD.SHL.U32 R17, R4, 0x4, RZ ;  /* 0x0000000404117824 */ /* 0x000fe200078e00ff */
[----:B------:R-:W-:Y:S01]  /*02a0*/  LOP3.LUT R14, R3, 0x3, RZ, 0xc0, !PT ;  /* 0x00000003030e7812 */ /* 0x000fe200078ec0ff */
[----:B------:R-:W-:Y:S01]  /*02b0*/  IMAD R15, R0, R3, RZ ;  /* 0x00000003000f7224 */ /* 0x000fe200078e02ff */
[----:B------:R-:W-:Y:S01]  /*02c0*/  IADD3 R16, PT, PT, -R12, RZ, RZ ;  /* 0x000000ff0c107210 */ /* 0x000fe20007ffe1ff */
[----:B------:R-:W-:Y:S01]  /*02d0*/  IMAD.MOV.U32 R19, RZ, RZ, RZ ;  /* 0x000000ffff137224 */ /* 0x000fe200078e00ff */
[----:B------:R-:W-:Y:S01]  /*02e0*/  LEA R18, R8, R17, 0x2 ;  /* 0x0000001108127211 */ /* 0x000fe200078e10ff */
[----:B0-----:R-:W-:-:S03]  /*02f0*/  ULEA UR5, UR5, UR4, 0x18 ;  /* 0x0000000405057291 */ /* 0x001fc6000f8ec0ff */
[----:B------:R-:W-:-:S03]  /*0300*/  UMOV UR4, URZ ;  /* 0x000000ff00047c82 */ /* 0x000fc60008000000 */
[----:B------:R-:W-:Y:S01]  /*0310*/  VIADD R17, R17, UR5 ;  /* 0x0000000511117c36 */ /* 0x000fe20008000000 */
[----:B------:R-:W-:-:S07]  /*0320*/  IADD3 R18, PT, PT, R18, UR5, RZ ;  /* 0x0000000512127c10 */ /* 0x000fce000fffe0ff */
.L_x_6:
[----:B0-----:R-:W0:Y:S08]  /*0330*/  LDC.64 R2, c[0x0][0x398] ;  /* 0x0000e600ff027b82 */ /* 0x001e300000000a00 */
[----:B------:R-:W1:Y:S08]  /*0340*/  LDC.64 R6, c[0x0][0x380] ;  /* 0x0000e000ff067b82 */ /* 0x000e700000000a00 */
[----:B------:R-:W2:Y:S01]  /*0350*/  LDC.64 R4, c[0x0][0x388] ;  /* 0x0000e200ff047b82 */ /* 0x000ea20000000a00 */
[----:B0-----:R-:W-:-:S02]  /*0360*/  IMAD R22, R3, UR4, R0 ;  /* 0x0000000403167c24 */ /* 0x001fc4000f8e0200 */
[----:B------:R-:W-:Y:S02]  /*0370*/  IMAD R21, R3, UR4, R10 ;  /* 0x0000000403157c24 */ /* 0x000fe4000f8e020a */
[----:B------:R-:W-:Y:S02]  /*0380*/  IMAD R23, R22, R2, R13 ;  /* 0x0000000216177224 */ /* 0x000fe400078e020d */
[----:B-1----:R-:W-:-:S06]  /*0390*/  IMAD.WIDE R6, R21, 0x4, R6 ;  /* 0x0000000415067825 */ /* 0x002fcc00078e0206 */
[----:B------:R-:W3:Y:S01]  /*03a0*/  LDG.E R6, desc[UR6][R6.64] ;  /* 0x0000000606067981 */ /* 0x000ee2000c1e1900 */
[----:B--2---:R-:W-:-:S06]  /*03b0*/  IMAD.WIDE R4, R23, 0x4, R4 ;  /* 0x0000000417047825 */ /* 0x004fcc00078e0204 */
[----:B------:R-:W2:Y:S01]  /*03c0*/  LDG.E R4, desc[UR6][R4.64] ;  /* 0x0000000604047981 */ /* 0x000ea2000c1e1900 */
[----:B------:R-:W-:Y:S01]  /*03d0*/  IMAD.IADD R22, R15, 0x1, R8 ;  /* 0x000000010f167824 */ /* 0x000fe200078e0208 */
[----:B------:R-:W-:Y:S01]  /*03e0*/  ISETP.GE.AND P1, PT, R3, 0x1, PT ;  /* 0x000000010300780c */ /* 0x000fe20003f26270 */
[----:B------:R-:W-:-:S03]  /*03f0*/  UIADD3 UR4, UPT, UPT, UR4, 0x1, URZ ;  /* 0x0000000104047890 */ /* 0x000fc6000fffe0ff */
[C---:B------:R-:W-:Y:S02]  /*0400*/  LEA R21, R22.reuse, UR5, 0x2 ;  /* 0x0000000516157c11 */ /* 0x040fe4000f8e10ff */
[----:B------:R-:W-:Y:S02]  /*0410*/  LEA R23, R22, R17, 0x2 ;  /* 0x0000001116177211 */ /* 0x000fe400078e10ff */
[----:B------:R-:W-:Y:S01]  /*0420*/  ISETP.NE.AND P0, PT, R9, UR4, PT ;  /* 0x0000000409007c0c */ /* 0x000fe2000bf05270 */
[----:B---3--:R0:W-:Y:S04]  /*0430*/  STS [R21], R6 ;  /* 0x0000000615007388 */ /* 0x0081e80000000800 */
[----:B--2---:R0:W-:Y:S01]  /*0440*/  STS [R23], R4 ;  /* 0x0000000417007388 */ /* 0x0041e20000000800 */
[----:B------:R-:W-:Y:S06]  /*0450*/  BAR.SYNC.DEFER_BLOCKING 0x0 ;  /* 0x0000000000007b1d */ /* 0x000fec0000010000 */
[----:B------:R-:W-:Y:S05]  /*0460*/  @!P1 BRA `(.L_x_1) ;  /* 0x0000000400789947 */ /* 0x000fea0003800000 */
[----:B------:R-:W-:Y:S01]  /*0470*/  ISETP.GE.U32.AND P1, PT, R3, 0x8, PT ;  /* 0x000000080300780c */ /* 0x000fe20003f26070 */
[----:B0-----:R-:W-:-:S12]  /*0480*/  IMAD.MOV.U32 R4, RZ, RZ, RZ ;  /* 0x000000ffff047224 */ /* 0x001fd800078e00ff */
[----:B------:R-:W-:Y:S05]  /*0490*/  @!P1 BRA `(.L_x_2) ;  /* 0x0000000000a49947 */ /* 0x000fea0003800000 */
[----:B------:R-:W-:Y:S01]  /*04a0*/  LEA R6, R15, UR5, 0x2 ;  /* 0x000000050f067c11 */ /* 0x000fe2000f8e10ff */
[----:B------:R-:W-:Y:S01]  /*04b0*/  IMAD.MOV.U32 R5, RZ, RZ, R16 ;  /* 0x000000ffff057224 */ /* 0x000fe200078e0010 */
[----:B------:R-:W-:Y:S02]  /*04c0*/  MOV R4, R18 ;  /* 0x0000001200047202 */ /* 0x000fe40000000f00 */
[----:B------:R-:W-:-:S07]  /*04d0*/  IADD3 R6, PT, PT, R6, 0x10, RZ ;  /* 0x0000001006067810 */ /* 0x000fce0007ffe0ff */
.L_x_3:
[----:B------:R-:W-:Y:S01]  /*04e0*/  IMAD R26, R3, 0x4, R4 ;  /* 0x00000004031a7824 */ /* 0x000fe200078e0204 */
[----:B------:R-:W-:Y:S01]  /*04f0*/  LDS R22, [R6+-0x10] ;  /* 0xfffff00006167984 */ /* 0x000fe20000000800 */
[----:B------:R-:W-:-:S03]  /*0500*/  IADD3 R5, PT, PT, R5, 0x8, RZ ;  /* 0x0000000805057810 */ /* 0x000fc60007ffe0ff */
[----:B------:R0:W1:Y:S01]  /*0510*/  LDS R7, [R4] ;  /* 0x0000000004077984 */ /* 0x0000620000000800 */
[----:B------:R-:W-:Y:S02]  /*0520*/  LEA R23, R3, R26, 0x2 ;  /* 0x0000001a03177211 */ /* 0x000fe400078e10ff */
[----:B------:R-:W-:Y:S01]  /*0530*/  ISETP.NE.AND P1, PT, R5, RZ, PT ;  /* 0x000000ff0500720c */ /* 0x000fe20003f25270 */
[----:B------:R-:W-:Y:S01]  /*0540*/  LDS R24, [R6+-0xc] ;  /* 0xfffff40006187984 */ /* 0x000fe20000000800 */
[----:B------:R-:W-:-:S03]  /*0550*/  LEA R25, R3, R23, 0x2 ;  /* 0x0000001703197211 */ /* 0x000fc600078e10ff */
[----:B------:R-:W2:Y:S01]  /*0560*/  LDS R21, [R26] ;  /* 0x000000001a157984 */ /* 0x000ea20000000800 */
[C---:B0-----:R-:W-:Y:S01]  /*0570*/  LEA R4, R3.reuse, R4, 0x5 ;  /* 0x0000000403047211 */ /* 0x041fe200078e28ff */
[----:B------:R-:W-:Y:S02]  /*0580*/  IMAD R29, R3, 0x4, R25 ;  /* 0x00000004031d7824 */ /* 0x000fe400078e0219 */
[----:B------:R-:W-:Y:S01]  /*0590*/  LDS R27, [R25] ;  /* 0x00000000191b7984 */ /* 0x000fe20000000800 */
[----:B-1----:R-:W-:-:S03]  /*05a0*/  FFMA R19, R22, R7, R19 ;  /* 0x0000000716137223 */ /* 0x002fc60000000013 */
[----:B------:R-:W-:Y:S04]  /*05b0*/  LDS R7, [R6+-0x8] ;  /* 0xfffff80006077984 */ /* 0x000fe80000000800 */
[----:B------:R-:W0:Y:S01]  /*05c0*/  LDS R22, [R23] ;  /* 0x0000000017167984 */ /* 0x000e220000000800 */
[----:B--2---:R-:W-:-:S03]  /*05d0*/  FFMA R28, R24, R21, R19 ;  /* 0x00000015181c7223 */ /* 0x004fc60000000013 */
[----:B------:R-:W1:Y:S04]  /*05e0*/  LDS R21, [R6+-0x4] ;  /* 0xfffffc0006157984 */ /* 0x000e680000000800 */
[----:B------:R-:W-:Y:S04]  /*05f0*/  LDS R19, [R6] ;  /* 0x0000000006137984 */ /* 0x000fe80000000800 */
[----:B------:R-:W2:Y:S01]  /*0600*/  LDS R24, [R29] ;  /* 0x000000001d187984 */ /* 0x000ea20000000800 */
[----:B0-----:R-:W-:Y:S01]  /*0610*/  FFMA R7, R7, R22, R28 ;  /* 0x0000001607077223 */ /* 0x001fe2000000001c */
[----:B------:R-:W-:-:S02]  /*0620*/  LEA R28, R3, R29, 0x2 ;  /* 0x0000001d031c7211 */ /* 0x000fc400078e10ff */
[----:B------:R-:W-:Y:S01]  /*0630*/  LDS R22, [R6+0x4] ;  /* 0x0000040006167984 */ /* 0x000fe20000000800 */
[----:B-1----:R-:W-:Y:S01]  /*0640*/  FFMA R26, R21, R27, R7 ;  /* 0x0000001b151a7223 */ /* 0x002fe20000000007 */
[C---:B------:R-:W-:Y:S02]  /*0650*/  LEA R21, R3.reuse, R28, 0x2 ;  /* 0x0000001c03157211 */ /* 0x040fe400078e10ff */
[----:B------:R-:W0:Y:S03]  /*0660*/  LDS R7, [R28] ;  /* 0x000000001c077984 */ /* 0x000e260000000800 */
[----:B------:R-:W-:Y:S02]  /*0670*/  IMAD R23, R3, 0x4, R21 ;  /* 0x0000000403177824 */ /* 0x000fe400078e0215 */
[----:B--2---:R-:W-:Y:S01]  /*0680*/  FFMA R19, R19, R24, R26 ;  /* 0x0000001813137223 */ /* 0x004fe2000000001a */
[----:B------:R-:W-:Y:S04]  /*0690*/  LDS R21, [R21] ;  /* 0x0000000015157984 */ /* 0x000fe80000000800 */
[----:B------:R-:W1:Y:S04]  /*06a0*/  LDS R24, [R6+0x8] ;  /* 0x0000080006187984 */ /* 0x000e680000000800 */
[----:B------:R-:W-:Y:S04]  /*06b0*/  LDS R23, [R23] ;  /* 0x0000000017177984 */ /* 0x000fe80000000800 */
[----:B------:R2:W3:Y:S02]  /*06c0*/  LDS R26, [R6+0xc] ;  /* 0x00000c00061a7984 */ /* 0x0004e40000000800 */
[----:B--2---:R-:W-:-:S02]  /*06d0*/  VIADD R6, R6, 0x20 ;  /* 0x0000002006067836 */ /* 0x004fc40000000000 */
[----:B0-----:R-:W-:-:S04]  /*06e0*/  FFMA R7, R22, R7, R19 ;  /* 0x0000000716077223 */ /* 0x001fc80000000013 */
[----:B-1----:R-:W-:-:S04]  /*06f0*/  FFMA R7, R24, R21, R7 ;  /* 0x0000001518077223 */ /* 0x002fc80000000007 */
[----:B---3--:R-:W-:Y:S01]  /*0700*/  FFMA R19, R26, R23, R7 ;  /* 0x000000171a137223 */ /* 0x008fe20000000007 */
[----:B------:R-:W-:Y:S06]  /*0710*/  @P1 BRA `(.L_x_3) ;  /* 0xfffffffc00701947 */ /* 0x000fec000383ffff */
[----:B------:R-:W-:-:S07]  /*0720*/  MOV R4, R12 ;  /* 0x0000000c00047202 */ /* 0x000fce0000000f00 */
.L_x_2:
[----:B------:R-:W-:-:S13]  /*0730*/  ISETP.NE.AND P1, PT, R20, RZ, PT ;  /* 0x000000ff1400720c */ /* 0x000fda0003f25270 */
[----:B------:R-:W-:Y:S05]  /*0740*/  @!P1 BRA `(.L_x_1) ;  /* 0x0000000000c09947 */ /* 0x000fea0003800000 */
[----:B------:R-:W-:Y:S02]  /*0750*/  IADD3 R5, PT, PT, R20, -0x1, RZ ;  /* 0xffffffff14057810 */ /* 0x000fe40007ffe0ff */
[----:B------:R-:W-:Y:S02]  /*0760*/  ISETP.NE.AND P2, PT, R14, RZ, PT ;  /* 0x000000ff0e00720c */ /* 0x000fe40003f45270 */
[----:B------:R-:W-:-:S13]  /*0770*/  ISETP.GE.U32.AND P1, PT, R5, 0x3, PT ;  /* 0x000000030500780c */ /* 0x000fda0003f26070 */
[----:B------:R-:W-:Y:S05]  /*0780*/  @!P1 BRA `(.L_x_4) ;  /* 0x0000000000509947 */ /* 0x000fea0003800000 */
[C---:B------:R-:W-:Y:S02]  /*0790*/  IMAD R6, R4.reuse, R3, R8 ;  /* 0x0000000304067224 */ /* 0x040fe400078e0208 */
[----:B------:R-:W-:Y:S01]  /*07a0*/  IMAD.IADD R5, R15, 0x1, R4 ;  /* 0x000000010f057824 */ /* 0x000fe200078e0204 */
[----:B------:R-:W-:Y:S02]  /*07b0*/  IADD3 R4, PT, PT, R4, 0x4, RZ ;  /* 0x0000000404047810 */ /* 0x000fe40007ffe0ff */
[----:B------:R-:W-:Y:S02]  /*07c0*/  LEA R24, R6, R17, 0x2 ;  /* 0x0000001106187211 */ /* 0x000fe400078e10ff */
[----:B------:R-:W-:Y:S02]  /*07d0*/  LEA R7, R5, UR5, 0x2 ;  /* 0x0000000505077c11 */ /* 0x000fe4000f8e10ff */
[C---:B------:R-:W-:Y:S02]  /*07e0*/  LEA R26, R3.reuse, R24, 0x2 ;  /* 0x00000018031a7211 */ /* 0x040fe400078e10ff */
[----:B------:R-:W-:Y:S03]  /*07f0*/  LDS R24, [R24] ;  /* 0x0000000018187984 */ /* 0x000fe60000000800 */
[C---:B------:R-:W-:Y:S01]  /*0800*/  IMAD R28, R3.reuse, 0x4, R26 ;  /* 0x00000004031c7824 */ /* 0x040fe200078e021a */
[----:B------:R-:W0:Y:S04]  /*0810*/  LDS R22, [R7] ;  /* 0x0000000007167984 */ /* 0x000e280000000800 */
[----:B------:R-:W-:Y:S01]  /*0820*/  LDS R6, [R7+0x4] ;  /* 0x0000040007067984 */ /* 0x000fe20000000800 */
[----:B------:R-:W-:-:S03]  /*0830*/  LEA R25, R3, R28, 0x2 ;  /* 0x0000001c03197211 */ /* 0x000fc600078e10ff */
[----:B------:R-:W1:Y:S04]  /*0840*/  LDS R26, [R26] ;  /* 0x000000001a1a7984 */ /* 0x000e680000000800 */
[----:B------:R-:W-:Y:S04]  /*0850*/  LDS R5, [R28] ;  /* 0x000000001c057984 */ /* 0x000fe80000000800 */
[----:B------:R-:W2:Y:S04]  /*0860*/  LDS R21, [R7+0x8] ;  /* 0x0000080007157984 */ /* 0x000ea80000000800 */
[----:B------:R-:W-:Y:S04]  /*0870*/  LDS R23, [R7+0xc] ;  /* 0x00000c0007177984 */ /* 0x000fe80000000800 */
[----:B------:R-:W3:Y:S01]  /*0880*/  LDS R25, [R25] ;  /* 0x0000000019197984 */ /* 0x000ee20000000800 */
[----:B0-----:R-:W-:-:S04]  /*0890*/  FFMA R19, R22, R24, R19 ;  /* 0x0000001816137223 */ /* 0x001fc80000000013 */
[----:B-1----:R-:W-:-:S04]  /*08a0*/  FFMA R6, R6, R26, R19 ;  /* 0x0000001a06067223 */ /* 0x002fc80000000013 */
[----:B--2---:R-:W-:-:S04]  /*08b0*/  FFMA R5, R21, R5, R6 ;  /* 0x0000000515057223 */ /* 0x004fc80000000006 */
[----:B---3--:R-:W-:-:S07]  /*08c0*/  FFMA R19, R23, R25, R5 ;  /* 0x0000001917137223 */ /* 0x008fce0000000005 */
.L_x_4:
[----:B------:R-:W-:Y:S05]  /*08d0*/  @!P2 BRA `(.L_x_1) ;  /* 0x00000000005ca947 */ /* 0x000fea0003800000 */
[----:B------:R-:W-:Y:S02]  /*08e0*/  ISETP.NE.AND P1, PT, R14, 0x1, PT ;  /* 0x000000010e00780c */ /* 0x000fe40003f25270 */
[----:B------:R-:W-:-:S11]  /*08f0*/  LOP3.LUT P2, RZ, R3, 0x1, RZ, 0xc0, !PT ;  /* 0x0000000103ff7812 */ /* 0x000fd6000784c0ff */
[----:B------:R-:W-:Y:S05]  /*0900*/  @!P1 BRA `(.L_x_5) ;  /* 0x0000000000309947 */ /* 0x000fea0003800000 */
[C---:B------:R-:W-:Y:S02]  /*0910*/  IMAD R6, R4.reuse, R3, R8 ;  /* 0x0000000304067224 */ /* 0x040fe400078e0208 */
[----:B------:R-:W-:Y:S02]  /*0920*/  IMAD.IADD R5, R15, 0x1, R4 ;  /* 0x000000010f057824 */ /* 0x000fe400078e0204 */
[----:B------:R-:W-:Y:S01]  /*0930*/  VIADD R4, R4, 0x2 ;  /* 0x0000000204047836 */ /* 0x000fe20000000000 */
[----:B------:R-:W-:Y:S02]  /*0940*/  LEA R22, R6, R17, 0x2 ;  /* 0x0000001106167211 */ /* 0x000fe400078e10ff */
[----:B------:R-:W-:Y:S02]  /*0950*/  LEA R5, R5, UR5, 0x2 ;  /* 0x0000000505057c11 */ /* 0x000fe4000f8e10ff */
[----:B------:R-:W-:Y:S01]  /*0960*/  LEA R23, R3, R22, 0x2 ;  /* 0x0000001603177211 */ /* 0x000fe200078e10ff */
[----:B------:R-:W-:Y:S04]  /*0970*/  LDS R7, [R22] ;  /* 0x0000000016077984 */ /* 0x000fe80000000800 */
[----:B------:R-:W0:Y:S04]  /*0980*/  LDS R6, [R5] ;  /* 0x0000000005067984 */ /* 0x000e280000000800 */
[----:B------:R-:W-:Y:S04]  /*0990*/  LDS R21, [R5+0x4] ;  /* 0x0000040005157984 */ /* 0x000fe80000000800 */
[----:B------:R-:W1:Y:S01]  /*09a0*/  LDS R23, [R23] ;  /* 0x0000000017177984 */ /* 0x000e620000000800 */
[----:B0-----:R-:W-:-:S04]  /*09b0*/  FFMA R6, R6, R7, R19 ;  /* 0x0000000706067223 */ /* 0x001fc80000000013 */
[----:B-1----:R-:W-:-:S07]  /*09c0*/  FFMA R19, R21, R23, R6 ;  /* 0x0000001715137223 */ /* 0x002fce0000000006 */
.L_x_5:
[----:B------:R-:W-:Y:S05]  /*09d0*/  @!P2 BRA `(.L_x_1) ;  /* 0x00000000001ca947 */ /* 0x000fea0003800000 */
[----:B------:R-:W-:Y:S01]  /*09e0*/  IMAD R6, R4, R3, R8 ;  /* 0x0000000304067224 */ /* 0x000fe200078e0208 */
[----:B------:R-:W-:-:S04]  /*09f0*/  IADD3 R3, PT, PT, R15, R4, RZ ;  /* 0x000000040f037210 */ /* 0x000fc80007ffe0ff */
[----:B------:R-:W-:Y:S02]  /*0a00*/  LEA R6, R6, R17, 0x2 ;  /* 0x0000001106067211 */ /* 0x000fe400078e10ff */
[----:B------:R-:W-:-:S04]  /*0a10*/  LEA R3, R3, UR5, 0x2 ;  /* 0x0000000503037c11 */ /* 0x000fc8000f8e10ff */
[----:B------:R-:W-:Y:S04]  /*0a20*/  LDS R6, [R6] ;  /* 0x0000000006067984 */ /* 0x000fe80000000800 */
[----:B------:R-:W0:Y:S02]  /*0a30*/  LDS R4, [R3] ;  /* 0x0000000003047984 */ /* 0x000e240000000800 */
[----:B0-----:R-:W-:-:S07]  /*0a40*/  FFMA R19, R4, R6, R19 ;  /* 0x0000000604137223 */ /* 0x001fce0000000013 */
.L_x_1:
[----:B------:R-:W-:Y:S06]  /*0a50*/  BAR.SYNC.DEFER_BLOCKING 0x0 ;  /* 0x0000000000007b1d */ /* 0x000fec0000010000 */
[----:B------:R-:W-:Y:S05]  /*0a60*/  @P0 BRA `(.L_x_6) ;  /* 0xfffffff800300947 */ /* 0x000fea000383ffff */
.L_x_0:
[----:B0-----:R-:W0:Y:S01]  /*0a70*/  LDC.64 R4, c[0x0][0x390] ;  /* 0x0000e400ff047b82 */ /* 0x001e220000000a00 */
[----:B------:R-:W-:-:S04]  /*0a80*/  IMAD R3, R11, R2, R13 ;  /* 0x000000020b037224 */ /* 0x000fc800078e020d */
[----:B0-----:R-:W-:-:S05]  /*0a90*/  IMAD.WIDE R2, R3, 0x4, R4 ;  /* 0x0000000403027825 */ /* 0x001fca00078e0204 */
[----:B------:R-:W-:Y:S01]  /*0aa0*/  STG.E desc[UR6][R2.64], R19 ;  /* 0x0000001302007986 */ /* 0x000fe2000c101906 */
[----:B------:R-:W-:Y:S05]  /*0ab0*/  EXIT ;  /* 0x000000000000794d */ /* 0x000fea0003800000 */
.L_x_7:
[----:B------:R-:W-:-:S00]  /*0ac0*/  BRA `(.L_x_7) ;  /* 0xfffffffc00fc7947 */ /* 0x000fc0000383ffff */
[----:B------:R-:W-:-:S00]  /*0ad0*/  NOP ;  /* 0x0000000000007918 */ /* 0x000fc00000000000 */
        /* <DEDUP_REMOVED lines=10> */
.L_x_8:


//--------------------- .nv.shared._Z20matrixMulTiledKernelPfS_S_ii --------------------------
	.section	.nv.shared._Z20matrixMulTiledKernelPfS_S_ii,"aw",@nobits
	.sectionflags	@""
	.align	16
	.zero		1024


//--------------------- .nv.shared.reserved.0     --------------------------
	.section	.nv.shared.reserved.0,"aw",@nobits
	.weak		__nv_reservedSMEM_offset_0_alias
	.size		__nv_reservedSMEM_offset_0_alias, 0, 64
	.other		__nv_reservedSMEM_offset_0_alias,@"STO_CUDA_RESERVED_SHARED STV_DEFAULT"
__nv_reservedSMEM_offset_0_alias:
	.zero		0
	.zero		64


//--------------------- .nv.constant0._Z20matrixMulTiledKernelPfS_S_ii --------------------------
	.section	.nv.constant0._Z20matrixMulTiledKernelPfS_S_ii,"a",@progbits
	.sectionflags	@""
	.align	4
.nv.constant0._Z20matrixMulTiledKernelPfS_S_ii:
	.zero		928


//--------------------- SYMBOLS --------------------------

	.type		.nv.reservedSmem.offset0,@object
	.size		.nv.reservedSmem.offset0,0x4
	.type		.nv.reservedSmem.cap,@object
	.size		.nv.reservedSmem.cap,0x4
